//
// Generated by NVIDIA NVVM Compiler
//
// Compiler Build ID: CL-36424714
// Cuda compilation tools, release 13.0, V13.0.88
// Based on NVVM 20.0.0
//

.version 9.0
.target sm_100
.address_size 64

	// .globl	_Z27pitched_offset_negative_one14cudaPitchedPtr

.visible .entry _Z27pitched_offset_negative_one14cudaPitchedPtr(
	.param .align 8 .b8 _Z27pitched_offset_negative_one14cudaPitchedPtr_param_0[32]
)
{


	ret;

}
	// .globl	_Z20pitched_offset_pitch14cudaPitchedPtr
.visible .entry _Z20pitched_offset_pitch14cudaPitchedPtr(
	.param .align 8 .b8 _Z20pitched_offset_pitch14cudaPitchedPtr_param_0[32]
)
{


	ret;

}
	// .globl	_Z30pitched_offset_pitch_minus_one14cudaPitchedPtr
.visible .entry _Z30pitched_offset_pitch_minus_one14cudaPitchedPtr(
	.param .align 8 .b8 _Z30pitched_offset_pitch_minus_one14cudaPitchedPtr_param_0[32]
)
{


	ret;

}


// ===== COMPILED SASS (sm_100) =====

	.target	sm_100

	.elftype	@"ET_EXEC"


//--------------------- .note.nv.tkinfo           --------------------------
	.section	.note.nv.tkinfo,"",@"SHT_NOTE"
	.sectionflags	@"SHF_NOTE_NV_TKINFO"
	.tkinfo
        /*0018*/ 	.word	0x00000002
        /*0030*/ 	.string	""
        /*0030*/ 	.string	"ptxas"
        /*0030*/ 	.string	"Cuda compilation tools, release 13.0, V13.0.88"
        /*0030*/ 	.string	"Build cuda_13.0.r13.0/compiler.36424714_0"
        /*0030*/ 	.string	"-arch sm_100 -m 64 "



//--------------------- .note.nv.cuinfo           --------------------------
	.section	.note.nv.cuinfo,"",@"SHT_NOTE"
	.sectionflags	@"SHF_NOTE_NV_CUINFO"
        /*0018*/ 	.short	0x0002
        /*001a*/ 	.short	0x0064
        /*001c*/ 	.short	0x0082
	.zero		2


//--------------------- .nv.info                  --------------------------
	.section	.nv.info,"",@"SHT_CUDA_INFO"
	.align	4


	//----- nvinfo : EIATTR_REGCOUNT
	.align		4
        /*0000*/ 	.byte	0x04, 0x2f
        /*0002*/ 	.short	(.L_1 - .L_0)
	.align		4
.L_0:
        /*0004*/ 	.word	index@(_Z27pitched_offset_negative_one14cudaPitchedPtr)
        /*0008*/ 	.word	0x00000004


	//----- nvinfo : EIATTR_FRAME_SIZE
	.align		4
.L_1:
        /*000c*/ 	.byte	0x04, 0x11
        /*000e*/ 	.short	(.L_3 - .L_2)
	.align		4
.L_2:
        /*0010*/ 	.word	index@(_Z27pitched_offset_negative_one14cudaPitchedPtr)
        /*0014*/ 	.word	0x00000000


	//----- nvinfo : EIATTR_REGCOUNT
	.align		4
.L_3:
        /*0018*/ 	.byte	0x04, 0x2f
        /*001a*/ 	.short	(.L_5 - .L_4)
	.align		4
.L_4:
        /*001c*/ 	.word	index@(_Z20pitched_offset_pitch14cudaPitchedPtr)
        /*0020*/ 	.word	0x00000004


	//----- nvinfo : EIATTR_FRAME_SIZE
	.align		4
.L_5:
        /*0024*/ 	.byte	0x04, 0x11
        /*0026*/ 	.short	(.L_7 - .L_6)
	.align		4
.L_6:
        /*0028*/ 	.word	index@(_Z20pitched_offset_pitch14cudaPitchedPtr)
        /*002c*/ 	.word	0x00000000


	//----- nvinfo : EIATTR_REGCOUNT
	.align		4
.L_7:
        /*0030*/ 	.byte	0x04, 0x2f
        /*0032*/ 	.short	(.L_9 - .L_8)
	.align		4
.L_8:
        /*0034*/ 	.word	index@(_Z30pitched_offset_pitch_minus_one14cudaPitchedPtr)
        /*0038*/ 	.word	0x00000004


	//----- nvinfo : EIATTR_FRAME_SIZE
	.align		4
.L_9:
        /*003c*/ 	.byte	0x04, 0x11
        /*003e*/ 	.short	(.L_11 - .L_10)
	.align		4
.L_10:
        /*0040*/ 	.word	index@(_Z30pitched_offset_pitch_minus_one14cudaPitchedPtr)
        /*0044*/ 	.word	0x00000000


	//----- nvinfo : EIATTR_MIN_STACK_SIZE
	.align		4
.L_11:
        /*0048*/ 	.byte	0x04, 0x12
        /*004a*/ 	.short	(.L_13 - .L_12)
	.align		4
.L_12:
        /*004c*/ 	.word	index@(_Z30pitched_offset_pitch_minus_one14cudaPitchedPtr)
        /*0050*/ 	.word	0x00000000


	//----- nvinfo : EIATTR_MIN_STACK_SIZE
	.align		4
.L_13:
        /*0054*/ 	.byte	0x04, 0x12
        /*0056*/ 	.short	(.L_15 - .L_14)
	.align		4
.L_14:
        /*0058*/ 	.word	index@(_Z20pitched_offset_pitch14cudaPitchedPtr)
        /*005c*/ 	.word	0x00000000


	//----- nvinfo : EIATTR_MIN_STACK_SIZE
	.align		4
.L_15:
        /*0060*/ 	.byte	0x04, 0x12
        /*0062*/ 	.short	(.L_17 - .L_16)
	.align		4
.L_16:
        /*0064*/ 	.word	index@(_Z27pitched_offset_negative_one14cudaPitchedPtr)
        /*0068*/ 	.word	0x00000000
.L_17:


//--------------------- .nv.compat                --------------------------
	.section	.nv.compat,"",@"SHT_CUDA_COMPAT_INFO"
	.align	4
        /*0000*/ 	.byte	0x02, 0x09, 0x00, 0x00, 0x02, 0x02, 0x01, 0x00, 0x02, 0x05, 0x05, 0x00, 0x03, 0x07, 0x01, 0x01
        /*0010*/ 	.byte	0x02, 0x03, 0x00, 0x00, 0x02, 0x06, 0x01, 0x00, 0x04, 0x0b, 0x08, 0x00, 0x09, 0x00, 0x00, 0x00
        /*0020*/ 	.byte	0x00, 0x00, 0x00, 0x00


//--------------------- .nv.info._Z30pitched_offset_pitch_minus_one14cudaPitchedPtr --------------------------
	.section	.nv.info._Z30pitched_offset_pitch_minus_one14cudaPitchedPtr,"",@"SHT_CUDA_INFO"
	.sectionflags	@""
	.align	4


	//----- nvinfo : EIATTR_CUDA_API_VERSION
	.align		4
        /*0000*/ 	.byte	0x04, 0x37
        /*0002*/ 	.short	(.L_19 - .L_18)
.L_18:
        /*0004*/ 	.word	0x00000082


	//----- nvinfo : EIATTR_KPARAM_INFO
	.align		4
.L_19:
        /*0008*/ 	.byte	0x04, 0x17
        /*000a*/ 	.short	(.L_21 - .L_20)
.L_20:
        /*000c*/ 	.word	0x00000000
        /*0010*/ 	.short	0x0000
        /*0012*/ 	.short	0x0000
        /*0014*/ 	.byte	0x00, 0xf0, 0x81, 0x00


	//----- nvinfo : EIATTR_SPARSE_MMA_MASK
	.align		4
.L_21:
        /*0018*/ 	.byte	0x03, 0x50
        /*001a*/ 	.short	0x0000


	//----- nvinfo : EIATTR_MAXREG_COUNT
	.align		4
        /*001c*/ 	.byte	0x03, 0x1b
        /*001e*/ 	.short	0x00ff


	//----- nvinfo : EIATTR_MERCURY_ISA_VERSION
	.align		4
        /*0020*/ 	.byte	0x03, 0x5f
        /*0022*/ 	.short	0x0101


	//----- nvinfo : EIATTR_VRC_CTA_INIT_COUNT
	.align		4
        /*0024*/ 	.byte	0x02, 0x4a
	.zero		1
	.zero		1


	//----- nvinfo : EIATTR_EXIT_INSTR_OFFSETS
	.align		4
        /*0028*/ 	.byte	0x04, 0x1c
        /*002a*/ 	.short	(.L_23 - .L_22)


	//   ....[0]....
.L_22:
        /*002c*/ 	.word	0x00000010


	//----- nvinfo : EIATTR_CBANK_PARAM_SIZE
	.align		4
.L_23:
        /*0030*/ 	.byte	0x03, 0x19
        /*0032*/ 	.short	0x0020


	//----- nvinfo : EIATTR_PARAM_CBANK
	.align		4
        /*0034*/ 	.byte	0x04, 0x0a
        /*0036*/ 	.short	(.L_25 - .L_24)
	.align		4
.L_24:
        /*0038*/ 	.word	index@(.nv.constant0._Z30pitched_offset_pitch_minus_one14cudaPitchedPtr)
        /*003c*/ 	.short	0x0380
        /*003e*/ 	.short	0x0020


	//----- nvinfo : EIATTR_SW_WAR
	.align		4
.L_25:
        /*0040*/ 	.byte	0x04, 0x36
        /*0042*/ 	.short	(.L_27 - .L_26)
.L_26:
        /*0044*/ 	.word	0x00000008
.L_27:


//--------------------- .nv.info._Z20pitched_offset_pitch14cudaPitchedPtr --------------------------
	.section	.nv.info._Z20pitched_offset_pitch14cudaPitchedPtr,"",@"SHT_CUDA_INFO"
	.sectionflags	@""
	.align	4


	//----- nvinfo : EIATTR_CUDA_API_VERSION
	.align		4
        /*0000*/ 	.byte	0x04, 0x37
        /*0002*/ 	.short	(.L_29 - .L_28)
.L_28:
        /*0004*/ 	.word	0x00000082


	//----- nvinfo : EIATTR_KPARAM_INFO
	.align		4
.L_29:
        /*0008*/ 	.byte	0x04, 0x17
        /*000a*/ 	.short	(.L_31 - .L_30)
.L_30:
        /*000c*/ 	.word	0x00000000
        /*0010*/ 	.short	0x0000
        /*0012*/ 	.short	0x0000
        /*0014*/ 	.byte	0x00, 0xf0, 0x81, 0x00


	//----- nvinfo : EIATTR_SPARSE_MMA_MASK
	.align		4
.L_31:
        /*0018*/ 	.byte	0x03, 0x50
        /*001a*/ 	.short	0x0000


	//----- nvinfo : EIATTR_MAXREG_COUNT
	.align		4
        /*001c*/ 	.byte	0x03, 0x1b
        /*001e*/ 	.short	0x00ff


	//----- nvinfo : EIATTR_MERCURY_ISA_VERSION
	.align		4
        /*0020*/ 	.byte	0x03, 0x5f
        /*0022*/ 	.short	0x0101


	//----- nvinfo : EIATTR_VRC_CTA_INIT_COUNT
	.align		4
        /*0024*/ 	.byte	0x02, 0x4a
	.zero		1
	.zero		1


	//----- nvinfo : EIATTR_EXIT_INSTR_OFFSETS
	.align		4
        /*0028*/ 	.byte	0x04, 0x1c
        /*002a*/ 	.short	(.L_33 - .L_32)


	//   ....[0]....
.L_32:
        /*002c*/ 	.word	0x00000010


	//----- nvinfo : EIATTR_CBANK_PARAM_SIZE
	.align		4
.L_33:
        /*0030*/ 	.byte	0x03, 0x19
        /*0032*/ 	.short	0x0020


	//----- nvinfo : EIATTR_PARAM_CBANK
	.align		4
        /*0034*/ 	.byte	0x04, 0x0a
        /*0036*/ 	.short	(.L_35 - .L_34)
	.align		4
.L_34:
        /*0038*/ 	.word	index@(.nv.constant0._Z20pitched_offset_pitch14cudaPitchedPtr)
        /*003c*/ 	.short	0x0380
        /*003e*/ 	.short	0x0020


	//----- nvinfo : EIATTR_SW_WAR
	.align		4
.L_35:
        /*0040*/ 	.byte	0x04, 0x36
        /*0042*/ 	.short	(.L_37 - .L_36)
.L_36:
        /*0044*/ 	.word	0x00000008
.L_37:


//--------------------- .nv.info._Z27pitched_offset_negative_one14cudaPitchedPtr --------------------------
	.section	.nv.info._Z27pitched_offset_negative_one14cudaPitchedPtr,"",@"SHT_CUDA_INFO"
	.sectionflags	@""
	.align	4


	//----- nvinfo : EIATTR_CUDA_API_VERSION
	.align		4
        /*0000*/ 	.byte	0x04, 0x37
        /*0002*/ 	.short	(.L_39 - .L_38)
.L_38:
        /*0004*/ 	.word	0x00000082


	//----- nvinfo : EIATTR_KPARAM_INFO
	.align		4
.L_39:
        /*0008*/ 	.byte	0x04, 0x17
        /*000a*/ 	.short	(.L_41 - .L_40)
.L_40:
        /*000c*/ 	.word	0x00000000
        /*0010*/ 	.short	0x0000
        /*0012*/ 	.short	0x0000
        /*0014*/ 	.byte	0x00, 0xf0, 0x81, 0x00


	//----- nvinfo : EIATTR_SPARSE_MMA_MASK
	.align		4
.L_41:
        /*0018*/ 	.byte	0x03, 0x50
        /*001a*/ 	.short	0x0000


	//----- nvinfo : EIATTR_MAXREG_COUNT
	.align		4
        /*001c*/ 	.byte	0x03, 0x1b
        /*001e*/ 	.short	0x00ff


	//----- nvinfo : EIATTR_MERCURY_ISA_VERSION
	.align		4
        /*0020*/ 	.byte	0x03, 0x5f
        /*0022*/ 	.short	0x0101


	//----- nvinfo : EIATTR_VRC_CTA_INIT_COUNT
	.align		4
        /*0024*/ 	.byte	0x02, 0x4a
	.zero		1
	.zero		1


	//----- nvinfo : EIATTR_EXIT_INSTR_OFFSETS
	.align		4
        /*0028*/ 	.byte	0x04, 0x1c
        /*002a*/ 	.short	(.L_43 - .L_42)


	//   ....[0]....
.L_42:
        /*002c*/ 	.word	0x00000010


	//----- nvinfo : EIATTR_CBANK_PARAM_SIZE
	.align		4
.L_43:
        /*0030*/ 	.byte	0x03, 0x19
        /*0032*/ 	.short	0x0020


	//----- nvinfo : EIATTR_PARAM_CBANK
	.align		4
        /*0034*/ 	.byte	0x04, 0x0a
        /*0036*/ 	.short	(.L_45 - .L_44)
	.align		4
.L_44:
        /*0038*/ 	.word	index@(.nv.constant0._Z27pitched_offset_negative_one14cudaPitchedPtr)
        /*003c*/ 	.short	0x0380
        /*003e*/ 	.short	0x0020


	//----- nvinfo : EIATTR_SW_WAR
	.align		4
.L_45:
        /*0040*/ 	.byte	0x04, 0x36
        /*0042*/ 	.short	(.L_47 - .L_46)
.L_46:
        /*0044*/ 	.word	0x00000008
.L_47:


//--------------------- .nv.callgraph             --------------------------
	.section	.nv.callgraph,"",@"SHT_CUDA_CALLGRAPH"
	.align	4
	.sectionentsize	8
	.align		4
        /*0000*/ 	.word	0x00000000
	.align		4
        /*0004*/ 	.word	0xffffffff
	.align		4
        /*0008*/ 	.word	0x00000000
	.align		4
        /*000c*/ 	.word	0xfffffffe
	.align		4
        /*0010*/ 	.word	0x00000000
	.align		4
        /*0014*/ 	.word	0xfffffffd
	.align		4
        /*0018*/ 	.word	0x00000000
	.align		4
        /*001c*/ 	.word	0xfffffffc


//--------------------- .text._Z30pitched_offset_pitch_minus_one14cudaPitchedPtr --------------------------
	.section	.text._Z30pitched_offset_pitch_minus_one14cudaPitchedPtr,"ax",@progbits
	.align	128
        .global         _Z30pitched_offset_pitch_minus_one14cudaPitchedPtr
        .type           _Z30pitched_offset_pitch_minus_one14cudaPitchedPtr,@function
        .size           _Z30pitched_offset_pitch_minus_one14cudaPitchedPtr,(.L_x_3 - _Z30pitched_offset_pitch_minus_one14cudaPitchedPtr)
        .other          _Z30pitched_offset_pitch_minus_one14cudaPitchedPtr,@"STO_CUDA_ENTRY STV_DEFAULT"
_Z30pitched_offset_pitch_minus_one14cudaPitchedPtr:
.text._Z30pitched_offset_pitch_minus_one14cudaPitchedPtr:
[----:B------:R-:W-:Y:S01]  /*0000*/  LDC R1, c[0x0][0x37c] ;  /* 0x0000df00ff017b82 */ /* 0x000fe20000000800 */
[----:B------:R-:W-:Y:S05]  /*0010*/  EXIT ;  /* 0x000000000000794d */ /* 0x000fea0003800000 */
.L_x_0:
[----:B------:R-:W-:-:S00]  /*0020*/  BRA `(.L_x_0) ;  /* 0xfffffffc00fc7947 */ /* 0x000fc0000383ffff */
[----:B------:R-:W-:-:S00]  /*0030*/  NOP ;  /* 0x0000000000007918 */ /* 0x000fc00000000000 */
        /* <DEDUP_REMOVED lines=12> */
.L_x_3:


//--------------------- .text._Z20pitched_offset_pitch14cudaPitchedPtr --------------------------
	.section	.text._Z20pitched_offset_pitch14cudaPitchedPtr,"ax",@progbits
	.align	128
        .global         _Z20pitched_offset_pitch14cudaPitchedPtr
        .type           _Z20pitched_offset_pitch14cudaPitchedPtr,@function
        .size           _Z20pitched_offset_pitch14cudaPitchedPtr,(.L_x_4 - _Z20pitched_offset_pitch14cudaPitchedPtr)
        .other          _Z20pitched_offset_pitch14cudaPitchedPtr,@"STO_CUDA_ENTRY STV_DEFAULT"
_Z20pitched_offset_pitch14cudaPitchedPtr:
.text._Z20pitched_offset_pitch14cudaPitchedPtr:
[----:B------:R-:W-:Y:S01]  /*0000*/  LDC R1, c[0x0][0x37c] ;  /* 0x0000df00ff017b82 */ /* 0x000fe20000000800 */
[----:B------:R-:W-:Y:S05]  /*0010*/  EXIT ;  /* 0x000000000000794d */ /* 0x000fea0003800000 */
.L_x_1:
        /* <DEDUP_REMOVED lines=14> */
.L_x_4:


//--------------------- .text._Z27pitched_offset_negative_one14cudaPitchedPtr --------------------------
	.section	.text._Z27pitched_offset_negative_one14cudaPitchedPtr,"ax",@progbits
	.align	128
        .global         _Z27pitched_offset_negative_one14cudaPitchedPtr
        .type           _Z27pitched_offset_negative_one14cudaPitchedPtr,@function
        .size           _Z27pitched_offset_negative_one14cudaPitchedPtr,(.L_x_5 - _Z27pitched_offset_negative_one14cudaPitchedPtr)
        .other          _Z27pitched_offset_negative_one14cudaPitchedPtr,@"STO_CUDA_ENTRY STV_DEFAULT"
_Z27pitched_offset_negative_one14cudaPitchedPtr:
.text._Z27pitched_offset_negative_one14cudaPitchedPtr:
[----:B------:R-:W-:Y:S01]  /*0000*/  LDC R1, c[0x0][0x37c] ;  /* 0x0000df00ff017b82 */ /* 0x000fe20000000800 */
[----:B------:R-:W-:Y:S05]  /*0010*/  EXIT ;  /* 0x000000000000794d */ /* 0x000fea0003800000 */
.L_x_2:
        /* <DEDUP_REMOVED lines=14> */
.L_x_5:


//--------------------- .nv.shared.reserved.0     --------------------------
	.section	.nv.shared.reserved.0,"aw",@nobits
	.weak		__nv_reservedSMEM_offset_0_alias
	.size		__nv_reservedSMEM_offset_0_alias, 0, 64
	.other		__nv_reservedSMEM_offset_0_alias,@"STO_CUDA_RESERVED_SHARED STV_DEFAULT"
__nv_reservedSMEM_offset_0_alias:
	.zero		0
	.zero		64


//--------------------- .nv.constant0._Z30pitched_offset_pitch_minus_one14cudaPitchedPtr --------------------------
	.section	.nv.constant0._Z30pitched_offset_pitch_minus_one14cudaPitchedPtr,"a",@progbits
	.sectionflags	@""
	.align	4
.nv.constant0._Z30pitched_offset_pitch_minus_one14cudaPitchedPtr:
	.zero		928


//--------------------- .nv.constant0._Z20pitched_offset_pitch14cudaPitchedPtr --------------------------
	.section	.nv.constant0._Z20pitched_offset_pitch14cudaPitchedPtr,"a",@progbits
	.sectionflags	@""
	.align	4
.nv.constant0._Z20pitched_offset_pitch14cudaPitchedPtr:
	.zero		928


//--------------------- .nv.constant0._Z27pitched_offset_negative_one14cudaPitchedPtr --------------------------
	.section	.nv.constant0._Z27pitched_offset_negative_one14cudaPitchedPtr,"a",@progbits
	.sectionflags	@""
	.align	4
.nv.constant0._Z27pitched_offset_negative_one14cudaPitchedPtr:
	.zero		928


//--------------------- SYMBOLS --------------------------

	.type		.nv.reservedSmem.offset0,@object
	.size		.nv.reservedSmem.offset0,0x4
